//
// Generated by NVIDIA NVVM Compiler
//
// Compiler Build ID: CL-36424714
// Cuda compilation tools, release 13.0, V13.0.88
// Based on NVVM 20.0.0
//

.version 9.0
.target sm_100
.address_size 64

	// .globl	_Z14inclusive_scanPi
// _ZZ14inclusive_scanPiE7temp_in has been demoted

.visible .entry _Z14inclusive_scanPi(
	.param .u64 .ptr .align 1 _Z14inclusive_scanPi_param_0
)
{
	.reg .pred 	%p<10>;
	.reg .b32 	%r<43>;
	.reg .b64 	%rd<5>;
	// demoted variable
	.shared .align 4 .b8 _ZZ14inclusive_scanPiE7temp_in[2048];
	ld.param.u64 	%rd2, [_Z14inclusive_scanPi_param_0];
	cvta.to.global.u64 	%rd3, %rd2;
	mov.u32 	%r1, %tid.x;
	mul.wide.u32 	%rd4, %r1, 4;
	add.s64 	%rd1, %rd3, %rd4;
	ld.global.u32 	%r3, [%rd1];
	shl.b32 	%r4, %r1, 2;
	mov.u32 	%r5, _ZZ14inclusive_scanPiE7temp_in;
	add.s32 	%r2, %r5, %r4;
	st.shared.u32 	[%r2], %r3;
	bar.sync 	0;
	add.s32 	%r6, %r1, -1;
	setp.gt.u32 	%p1, %r6, 510;
	@%p1 bra 	$L__BB0_2;
	ld.shared.u32 	%r7, [%r2];
	ld.shared.u32 	%r8, [%r2+-4];
	add.s32 	%r9, %r8, %r7;
	st.shared.u32 	[%r2], %r9;
$L__BB0_2:
	bar.sync 	0;
	add.s32 	%r10, %r1, -2;
	setp.gt.u32 	%p2, %r10, 509;
	@%p2 bra 	$L__BB0_4;
	ld.shared.u32 	%r11, [%r2];
	ld.shared.u32 	%r12, [%r2+-8];
	add.s32 	%r13, %r12, %r11;
	st.shared.u32 	[%r2], %r13;
$L__BB0_4:
	bar.sync 	0;
	add.s32 	%r14, %r1, -4;
	setp.gt.u32 	%p3, %r14, 507;
	@%p3 bra 	$L__BB0_6;
	ld.shared.u32 	%r15, [%r2];
	ld.shared.u32 	%r16, [%r2+-16];
	add.s32 	%r17, %r16, %r15;
	st.shared.u32 	[%r2], %r17;
$L__BB0_6:
	bar.sync 	0;
	add.s32 	%r18, %r1, -8;
	setp.gt.u32 	%p4, %r18, 503;
	@%p4 bra 	$L__BB0_8;
	ld.shared.u32 	%r19, [%r2];
	ld.shared.u32 	%r20, [%r2+-32];
	add.s32 	%r21, %r20, %r19;
	st.shared.u32 	[%r2], %r21;
$L__BB0_8:
	bar.sync 	0;
	add.s32 	%r22, %r1, -16;
	setp.gt.u32 	%p5, %r22, 495;
	@%p5 bra 	$L__BB0_10;
	ld.shared.u32 	%r23, [%r2];
	ld.shared.u32 	%r24, [%r2+-64];
	add.s32 	%r25, %r24, %r23;
	st.shared.u32 	[%r2], %r25;
$L__BB0_10:
	bar.sync 	0;
	add.s32 	%r26, %r1, -32;
	setp.gt.u32 	%p6, %r26, 479;
	@%p6 bra 	$L__BB0_12;
	ld.shared.u32 	%r27, [%r2];
	ld.shared.u32 	%r28, [%r2+-128];
	add.s32 	%r29, %r28, %r27;
	st.shared.u32 	[%r2], %r29;
$L__BB0_12:
	bar.sync 	0;
	add.s32 	%r30, %r1, -64;
	setp.gt.u32 	%p7, %r30, 447;
	@%p7 bra 	$L__BB0_14;
	ld.shared.u32 	%r31, [%r2];
	ld.shared.u32 	%r32, [%r2+-256];
	add.s32 	%r33, %r32, %r31;
	st.shared.u32 	[%r2], %r33;
$L__BB0_14:
	bar.sync 	0;
	add.s32 	%r34, %r1, -128;
	setp.gt.u32 	%p8, %r34, 383;
	@%p8 bra 	$L__BB0_16;
	ld.shared.u32 	%r35, [%r2];
	ld.shared.u32 	%r36, [%r2+-512];
	add.s32 	%r37, %r36, %r35;
	st.shared.u32 	[%r2], %r37;
$L__BB0_16:
	bar.sync 	0;
	and.b32  	%r38, %r1, 768;
	setp.ne.s32 	%p9, %r38, 256;
	@%p9 bra 	$L__BB0_18;
	ld.shared.u32 	%r39, [%r2];
	ld.shared.u32 	%r40, [%r2+-1024];
	add.s32 	%r41, %r40, %r39;
	st.shared.u32 	[%r2], %r41;
$L__BB0_18:
	bar.sync 	0;
	ld.shared.u32 	%r42, [%r2];
	st.global.u32 	[%rd1], %r42;
	ret;

}


// ===== COMPILED SASS (sm_100) =====

	.target	sm_100

	.elftype	@"ET_EXEC"


//--------------------- .note.nv.tkinfo           --------------------------
	.section	.note.nv.tkinfo,"",@"SHT_NOTE"
	.sectionflags	@"SHF_NOTE_NV_TKINFO"
	.tkinfo
        /*0018*/ 	.word	0x00000002
        /*0030*/ 	.string	""
        /*0030*/ 	.string	"ptxas"
        /*0030*/ 	.string	"Cuda compilation tools, release 13.0, V13.0.88"
        /*0030*/ 	.string	"Build cuda_13.0.r13.0/compiler.36424714_0"
        /*0030*/ 	.string	"-arch sm_100 -m 64 "



//--------------------- .note.nv.cuinfo           --------------------------
	.section	.note.nv.cuinfo,"",@"SHT_NOTE"
	.sectionflags	@"SHF_NOTE_NV_CUINFO"
        /*0018*/ 	.short	0x0002
        /*001a*/ 	.short	0x0064
        /*001c*/ 	.short	0x0082
	.zero		2


//--------------------- .nv.info                  --------------------------
	.section	.nv.info,"",@"SHT_CUDA_INFO"
	.align	4


	//----- nvinfo : EIATTR_REGCOUNT
	.align		4
        /*0000*/ 	.byte	0x04, 0x2f
        /*0002*/ 	.short	(.L_1 - .L_0)
	.align		4
.L_0:
        /*0004*/ 	.word	index@(_Z14inclusive_scanPi)
        /*0008*/ 	.word	0x0000000c


	//----- nvinfo : EIATTR_FRAME_SIZE
	.align		4
.L_1:
        /*000c*/ 	.byte	0x04, 0x11
        /*000e*/ 	.short	(.L_3 - .L_2)
	.align		4
.L_2:
        /*0010*/ 	.word	index@(_Z14inclusive_scanPi)
        /*0014*/ 	.word	0x00000000


	//----- nvinfo : EIATTR_MIN_STACK_SIZE
	.align		4
.L_3:
        /*0018*/ 	.byte	0x04, 0x12
        /*001a*/ 	.short	(.L_5 - .L_4)
	.align		4
.L_4:
        /*001c*/ 	.word	index@(_Z14inclusive_scanPi)
        /*0020*/ 	.word	0x00000000
.L_5:


//--------------------- .nv.compat                --------------------------
	.section	.nv.compat,"",@"SHT_CUDA_COMPAT_INFO"
	.align	4
        /*0000*/ 	.byte	0x02, 0x09, 0x00, 0x00, 0x02, 0x02, 0x01, 0x00, 0x02, 0x05, 0x05, 0x00, 0x03, 0x07, 0x01, 0x01
        /*0010*/ 	.byte	0x02, 0x03, 0x00, 0x00, 0x02, 0x06, 0x01, 0x00, 0x04, 0x0b, 0x08, 0x00, 0x09, 0x00, 0x00, 0x00
        /*0020*/ 	.byte	0x00, 0x00, 0x00, 0x00


//--------------------- .nv.info._Z14inclusive_scanPi --------------------------
	.section	.nv.info._Z14inclusive_scanPi,"",@"SHT_CUDA_INFO"
	.sectionflags	@""
	.align	4


	//----- nvinfo : EIATTR_CUDA_API_VERSION
	.align		4
        /*0000*/ 	.byte	0x04, 0x37
        /*0002*/ 	.short	(.L_7 - .L_6)
.L_6:
        /*0004*/ 	.word	0x00000082


	//----- nvinfo : EIATTR_KPARAM_INFO
	.align		4
.L_7:
        /*0008*/ 	.byte	0x04, 0x17
        /*000a*/ 	.short	(.L_9 - .L_8)
.L_8:
        /*000c*/ 	.word	0x00000000
        /*0010*/ 	.short	0x0000
        /*0012*/ 	.short	0x0000
        /*0014*/ 	.byte	0x00, 0xf5, 0x21, 0x00


	//----- nvinfo : EIATTR_SPARSE_MMA_MASK
	.align		4
.L_9:
        /*0018*/ 	.byte	0x03, 0x50
        /*001a*/ 	.short	0x0000


	//----- nvinfo : EIATTR_MAXREG_COUNT
	.align		4
        /*001c*/ 	.byte	0x03, 0x1b
        /*001e*/ 	.short	0x00ff


	//----- nvinfo : EIATTR_NUM_BARRIERS
	.align		4
        /*0020*/ 	.byte	0x02, 0x4c
        /*0022*/ 	.byte	0x01
	.zero		1


	//----- nvinfo : EIATTR_MERCURY_ISA_VERSION
	.align		4
        /*0024*/ 	.byte	0x03, 0x5f
        /*0026*/ 	.short	0x0101


	//----- nvinfo : EIATTR_VRC_CTA_INIT_COUNT
	.align		4
        /*0028*/ 	.byte	0x02, 0x4a
	.zero		1
	.zero		1


	//----- nvinfo : EIATTR_EXIT_INSTR_OFFSETS
	.align		4
        /*002c*/ 	.byte	0x04, 0x1c
        /*002e*/ 	.short	(.L_11 - .L_10)


	//   ....[0]....
.L_10:
        /*0030*/ 	.word	0x000004d0


	//----- nvinfo : EIATTR_CBANK_PARAM_SIZE
	.align		4
.L_11:
        /*0034*/ 	.byte	0x03, 0x19
        /*0036*/ 	.short	0x0008


	//----- nvinfo : EIATTR_PARAM_CBANK
	.align		4
        /*0038*/ 	.byte	0x04, 0x0a
        /*003a*/ 	.short	(.L_13 - .L_12)
	.align		4
.L_12:
        /*003c*/ 	.word	index@(.nv.constant0._Z14inclusive_scanPi)
        /*0040*/ 	.short	0x0380
        /*0042*/ 	.short	0x0008


	//----- nvinfo : EIATTR_SW_WAR
	.align		4
.L_13:
        /*0044*/ 	.byte	0x04, 0x36
        /*0046*/ 	.short	(.L_15 - .L_14)
.L_14:
        /*0048*/ 	.word	0x00000008
.L_15:


//--------------------- .nv.callgraph             --------------------------
	.section	.nv.callgraph,"",@"SHT_CUDA_CALLGRAPH"
	.align	4
	.sectionentsize	8
	.align		4
        /*0000*/ 	.word	0x00000000
	.align		4
        /*0004*/ 	.word	0xffffffff
	.align		4
        /*0008*/ 	.word	0x00000000
	.align		4
        /*000c*/ 	.word	0xfffffffe
	.align		4
        /*0010*/ 	.word	0x00000000
	.align		4
        /*0014*/ 	.word	0xfffffffd
	.align		4
        /*0018*/ 	.word	0x00000000
	.align		4
        /*001c*/ 	.word	0xfffffffc


//--------------------- .text._Z14inclusive_scanPi --------------------------
	.section	.text._Z14inclusive_scanPi,"ax",@progbits
	.align	128
        .global         _Z14inclusive_scanPi
        .type           _Z14inclusive_scanPi,@function
        .size           _Z14inclusive_scanPi,(.L_x_1 - _Z14inclusive_scanPi)
        .other          _Z14inclusive_scanPi,@"STO_CUDA_ENTRY STV_DEFAULT"
_Z14inclusive_scanPi:
.text._Z14inclusive_scanPi:
[----:B------:R-:W-:Y:S01]  /*0000*/  LDC R1, c[0x0][0x37c] ;  /* 0x0000df00ff017b82 */ /* 0x000fe20000000800 */
[----:B------:R-:W0:Y:S07]  /*0010*/  S2R R0, SR_TID.X ;  /* 0x0000000000007919 */ /* 0x000e2e0000002100 */
[----:B------:R-:W0:Y:S01]  /*0020*/  LDC.64 R2, c[0x0][0x380] ;  /* 0x0000e000ff027b82 */ /* 0x000e220000000a00 */
[----:B------:R-:W1:Y:S01]  /*0030*/  LDCU.64 UR6, c[0x0][0x358] ;  /* 0x00006b00ff0677ac */ /* 0x000e620008000a00 */
[----:B0-----:R-:W-:-:S05]  /*0040*/  IMAD.WIDE.U32 R2, R0, 0x4, R2 ;  /* 0x0000000400027825 */ /* 0x001fca00078e0002 */
[----:B-1----:R-:W2:Y:S01]  /*0050*/  LDG.E R5, desc[UR6][R2.64] ;  /* 0x0000000602057981 */ /* 0x002ea2000c1e1900 */
[----:B------:R-:W0:Y:S01]  /*0060*/  S2UR UR5, SR_CgaCtaId ;  /* 0x00000000000579c3 */ /* 0x000e220000008800 */
[----:B------:R-:W-:Y:S01]  /*0070*/  UMOV UR4, 0x400 ;  /* 0x0000040000047882 */ /* 0x000fe20000000000 */
[C---:B------:R-:W-:Y:S02]  /*0080*/  VIADD R4, R0.reuse, 0xffffffff ;  /* 0xffffffff00047836 */ /* 0x040fe40000000000 */
[----:B------:R-:W-:-:S03]  /*0090*/  VIADD R8, R0, 0xfffffffe ;  /* 0xfffffffe00087836 */ /* 0x000fc60000000000 */
[----:B------:R-:W-:Y:S02]  /*00a0*/  ISETP.GT.U32.AND P0, PT, R4, 0x1fe, PT ;  /* 0x000001fe0400780c */ /* 0x000fe40003f04070 */
[----:B------:R-:W-:Y:S01]  /*00b0*/  ISETP.GT.U32.AND P1, PT, R8, 0x1fd, PT ;  /* 0x000001fd0800780c */ /* 0x000fe20003f24070 */
[----:B------:R-:W-:Y:S01]  /*00c0*/  VIADD R8, R0, 0xfffffff0 ;  /* 0xfffffff000087836 */ /* 0x000fe20000000000 */
[----:B0-----:R-:W-:-:S06]  /*00d0*/  ULEA UR4, UR5, UR4, 0x18 ;  /* 0x0000000405047291 */ /* 0x001fcc000f8ec0ff */
[----:B------:R-:W-:-:S05]  /*00e0*/  LEA R4, R0, UR4, 0x2 ;  /* 0x0000000400047c11 */ /* 0x000fca000f8e10ff */
[----:B--2---:R0:W-:Y:S01]  /*00f0*/  STS [R4], R5 ;  /* 0x0000000504007388 */ /* 0x0041e20000000800 */
[----:B------:R-:W-:Y:S01]  /*0100*/  BAR.SYNC.DEFER_BLOCKING 0x0 ;  /* 0x0000000000007b1d */ /* 0x000fe20000010000 */
[----:B0-----:R-:W-:-:S05]  /*0110*/  IADD3 R5, PT, PT, R0, -0x4, RZ ;  /* 0xfffffffc00057810 */ /* 0x001fca0007ffe0ff */
[----:B------:R-:W-:Y:S04]  /*0120*/  @!P0 LDS R6, [R4] ;  /* 0x0000000004068984 */ /* 0x000fe80000000800 */
[----:B------:R-:W0:Y:S02]  /*0130*/  @!P0 LDS R7, [R4+-0x4] ;  /* 0xfffffc0004078984 */ /* 0x000e240000000800 */
[----:B0-----:R-:W-:-:S05]  /*0140*/  @!P0 IMAD.IADD R7, R6, 0x1, R7 ;  /* 0x0000000106078824 */ /* 0x001fca00078e0207 */
[----:B------:R0:W-:Y:S01]  /*0150*/  @!P0 STS [R4], R7 ;  /* 0x0000000704008388 */ /* 0x0001e20000000800 */
[----:B------:R-:W-:Y:S01]  /*0160*/  BAR.SYNC.DEFER_BLOCKING 0x0 ;  /* 0x0000000000007b1d */ /* 0x000fe20000010000 */
[----:B------:R-:W-:Y:S01]  /*0170*/  ISETP.GT.U32.AND P0, PT, R5, 0x1fb, PT ;  /* 0x000001fb0500780c */ /* 0x000fe20003f04070 */
[----:B0-----:R-:W-:-:S04]  /*0180*/  VIADD R7, R0, 0xfffffff8 ;  /* 0xfffffff800077836 */ /* 0x001fc80000000000 */
[----:B------:R-:W-:Y:S04]  /*0190*/  @!P1 LDS R6, [R4] ;  /* 0x0000000004069984 */ /* 0x000fe80000000800 */
[----:B------:R-:W0:Y:S02]  /*01a0*/  @!P1 LDS R9, [R4+-0x8] ;  /* 0xfffff80004099984 */ /* 0x000e240000000800 */
[----:B0-----:R-:W-:-:S05]  /*01b0*/  @!P1 IMAD.IADD R9, R6, 0x1, R9 ;  /* 0x0000000106099824 */ /* 0x001fca00078e0209 */
[----:B------:R-:W-:Y:S01]  /*01c0*/  @!P1 STS [R4], R9 ;  /* 0x0000000904009388 */ /* 0x000fe20000000800 */
[----:B------:R-:W-:Y:S01]  /*01d0*/  BAR.SYNC.DEFER_BLOCKING 0x0 ;  /* 0x0000000000007b1d */ /* 0x000fe20000010000 */
[----:B------:R-:W-:-:S05]  /*01e0*/  ISETP.GT.U32.AND P1, PT, R7, 0x1f7, PT ;  /* 0x000001f70700780c */ /* 0x000fca0003f24070 */
[----:B------:R-:W-:Y:S04]  /*01f0*/  @!P0 LDS R5, [R4] ;  /* 0x0000000004058984 */ /* 0x000fe80000000800 */
[----:B------:R-:W0:Y:S02]  /*0200*/  @!P0 LDS R6, [R4+-0x10] ;  /* 0xfffff00004068984 */ /* 0x000e240000000800 */
[----:B0-----:R-:W-:-:S05]  /*0210*/  @!P0 IADD3 R5, PT, PT, R5, R6, RZ ;  /* 0x0000000605058210 */ /* 0x001fca0007ffe0ff */
[----:B------:R0:W-:Y:S01]  /*0220*/  @!P0 STS [R4], R5 ;  /* 0x0000000504008388 */ /* 0x0001e20000000800 */
[----:B------:R-:W-:Y:S01]  /*0230*/  BAR.SYNC.DEFER_BLOCKING 0x0 ;  /* 0x0000000000007b1d */ /* 0x000fe20000010000 */
[----:B------:R-:W-:Y:S01]  /*0240*/  ISETP.GT.U32.AND P0, PT, R8, 0x1ef, PT ;  /* 0x000001ef0800780c */ /* 0x000fe20003f04070 */
[C---:B------:R-:W-:Y:S01]  /*0250*/  VIADD R8, R0.reuse, 0xffffff80 ;  /* 0xffffff8000087836 */ /* 0x040fe20000000000 */
[----:B0-----:R-:W-:-:S03]  /*0260*/  IADD3 R5, PT, PT, R0, -0x20, RZ ;  /* 0xffffffe000057810 */ /* 0x001fc60007ffe0ff */
[----:B------:R-:W-:Y:S04]  /*0270*/  @!P1 LDS R6, [R4] ;  /* 0x0000000004069984 */ /* 0x000fe80000000800 */
[----:B------:R-:W0:Y:S02]  /*0280*/  @!P1 LDS R7, [R4+-0x20] ;  /* 0xffffe00004079984 */ /* 0x000e240000000800 */
[----:B0-----:R-:W-:-:S05]  /*0290*/  @!P1 IMAD.IADD R7, R6, 0x1, R7 ;  /* 0x0000000106079824 */ /* 0x001fca00078e0207 */
[----:B------:R0:W-:Y:S01]  /*02a0*/  @!P1 STS [R4], R7 ;  /* 0x0000000704009388 */ /* 0x0001e20000000800 */
[----:B------:R-:W-:Y:S01]  /*02b0*/  BAR.SYNC.DEFER_BLOCKING 0x0 ;  /* 0x0000000000007b1d */ /* 0x000fe20000010000 */
[----:B------:R-:W-:Y:S01]  /*02c0*/  ISETP.GT.U32.AND P1, PT, R5, 0x1df, PT ;  /* 0x000001df0500780c */ /* 0x000fe20003f24070 */
[C---:B0-----:R-:W-:Y:S01]  /*02d0*/  VIADD R7, R0.reuse, 0xffffffc0 ;  /* 0xffffffc000077836 */ /* 0x041fe20000000000 */
[----:B------:R-:W-:-:S03]  /*02e0*/  LOP3.LUT R0, R0, 0x300, RZ, 0xc0, !PT ;  /* 0x0000030000007812 */ /* 0x000fc600078ec0ff */
        /* <DEDUP_REMOVED lines=9> */
[----:B------:R-:W-:Y:S01]  /*0380*/  @!P1 STS [R4], R5 ;  /* 0x0000000504009388 */ /* 0x000fe20000000800 */
[----:B------:R-:W-:Y:S01]  /*0390*/  BAR.SYNC.DEFER_BLOCKING 0x0 ;  /* 0x0000000000007b1d */ /* 0x000fe20000010000 */
[----:B------:R-:W-:-:S05]  /*03a0*/  ISETP.GT.U32.AND P1, PT, R8, 0x17f, PT ;  /* 0x0000017f0800780c */ /* 0x000fca0003f24070 */
[----:B------:R-:W-:Y:S04]  /*03b0*/  @!P0 LDS R6, [R4] ;  /* 0x0000000004068984 */ /* 0x000fe80000000800 */
[----:B------:R-:W0:Y:S02]  /*03c0*/  @!P0 LDS R7, [R4+-0x100] ;  /* 0xffff000004078984 */ /* 0x000e240000000800 */
[----:B0-----:R-:W-:-:S05]  /*03d0*/  @!P0 IMAD.IADD R7, R6, 0x1, R7 ;  /* 0x0000000106078824 */ /* 0x001fca00078e0207 */
[----:B------:R-:W-:Y:S01]  /*03e0*/  @!P0 STS [R4], R7 ;  /* 0x0000000704008388 */ /* 0x000fe20000000800 */
[----:B------:R-:W-:Y:S01]  /*03f0*/  BAR.SYNC.DEFER_BLOCKING 0x0 ;  /* 0x0000000000007b1d */ /* 0x000fe20000010000 */
[----:B------:R-:W-:-:S05]  /*0400*/  ISETP.NE.AND P0, PT, R0, 0x100, PT ;  /* 0x000001000000780c */ /* 0x000fca0003f05270 */
[----:B------:R-:W-:Y:S04]  /*0410*/  @!P1 LDS R6, [R4] ;  /* 0x0000000004069984 */ /* 0x000fe80000000800 */
[----:B------:R-:W0:Y:S02]  /*0420*/  @!P1 LDS R9, [R4+-0x200] ;  /* 0xfffe000004099984 */ /* 0x000e240000000800 */
[----:B0-----:R-:W-:-:S05]  /*0430*/  @!P1 IADD3 R9, PT, PT, R6, R9, RZ ;  /* 0x0000000906099210 */ /* 0x001fca0007ffe0ff */
[----:B------:R-:W-:Y:S01]  /*0440*/  @!P1 STS [R4], R9 ;  /* 0x0000000904009388 */ /* 0x000fe20000000800 */
[----:B------:R-:W-:Y:S06]  /*0450*/  BAR.SYNC.DEFER_BLOCKING 0x0 ;  /* 0x0000000000007b1d */ /* 0x000fec0000010000 */
[----:B------:R-:W-:Y:S04]  /*0460*/  @!P0 LDS R0, [R4] ;  /* 0x0000000004008984 */ /* 0x000fe80000000800 */
[----:B------:R-:W0:Y:S02]  /*0470*/  @!P0 LDS R5, [R4+-0x400] ;  /* 0xfffc000004058984 */ /* 0x000e240000000800 */
[----:B0-----:R-:W-:-:S05]  /*0480*/  @!P0 IMAD.IADD R5, R0, 0x1, R5 ;  /* 0x0000000100058824 */ /* 0x001fca00078e0205 */
[----:B------:R-:W-:Y:S01]  /*0490*/  @!P0 STS [R4], R5 ;  /* 0x0000000504008388 */ /* 0x000fe20000000800 */
[----:B------:R-:W-:Y:S06]  /*04a0*/  BAR.SYNC.DEFER_BLOCKING 0x0 ;  /* 0x0000000000007b1d */ /* 0x000fec0000010000 */
[----:B------:R-:W0:Y:S04]  /*04b0*/  LDS R7, [R4] ;  /* 0x0000000004077984 */ /* 0x000e280000000800 */
[----:B0-----:R-:W-:Y:S01]  /*04c0*/  STG.E desc[UR6][R2.64], R7 ;  /* 0x0000000702007986 */ /* 0x001fe2000c101906 */
[----:B------:R-:W-:Y:S05]  /*04d0*/  EXIT ;  /* 0x000000000000794d */ /* 0x000fea0003800000 */
.L_x_0:
[----:B------:R-:W-:-:S00]  /*04e0*/  BRA `(.L_x_0) ;  /* 0xfffffffc00fc7947 */ /* 0x000fc0000383ffff */
[----:B------:R-:W-:-:S00]  /*04f0*/  NOP ;  /* 0x0000000000007918 */ /* 0x000fc00000000000 */
        /* <DEDUP_REMOVED lines=8> */
.L_x_1:


//--------------------- .nv.shared._Z14inclusive_scanPi --------------------------
	.section	.nv.shared._Z14inclusive_scanPi,"aw",@nobits
	.sectionflags	@""
	.align	4
.nv.shared._Z14inclusive_scanPi:
	.zero		3072


//--------------------- .nv.shared.reserved.0     --------------------------
	.section	.nv.shared.reserved.0,"aw",@nobits
	.weak		__nv_reservedSMEM_offset_0_alias
	.size		__nv_reservedSMEM_offset_0_alias, 0, 64
	.other		__nv_reservedSMEM_offset_0_alias,@"STO_CUDA_RESERVED_SHARED STV_DEFAULT"
__nv_reservedSMEM_offset_0_alias:
	.zero		0
	.zero		64


//--------------------- .nv.constant0._Z14inclusive_scanPi --------------------------
	.section	.nv.constant0._Z14inclusive_scanPi,"a",@progbits
	.sectionflags	@""
	.align	4
.nv.constant0._Z14inclusive_scanPi:
	.zero		904


//--------------------- SYMBOLS --------------------------

	.type		.nv.reservedSmem.offset0,@object
	.size		.nv.reservedSmem.offset0,0x4
	.type		.nv.reservedSmem.cap,@object
	.size		.nv.reservedSmem.cap,0x4
